//
// Generated by NVIDIA NVVM Compiler
//
// Compiler Build ID: CL-36424714
// Cuda compilation tools, release 13.0, V13.0.88
// Based on NVVM 20.0.0
//

.version 9.0
.target sm_100
.address_size 64

	// .globl	_Z12residual_addPfS_S_fi

.visible .entry _Z12residual_addPfS_S_fi(
	.param .u64 .ptr .align 1 _Z12residual_addPfS_S_fi_param_0,
	.param .u64 .ptr .align 1 _Z12residual_addPfS_S_fi_param_1,
	.param .u64 .ptr .align 1 _Z12residual_addPfS_S_fi_param_2,
	.param .f32 _Z12residual_addPfS_S_fi_param_3,
	.param .u32 _Z12residual_addPfS_S_fi_param_4
)
{
	.reg .pred 	%p<2>;
	.reg .b32 	%r<8>;
	.reg .b32 	%f<5>;
	.reg .b64 	%rd<11>;

	ld.param.u64 	%rd1, [_Z12residual_addPfS_S_fi_param_0];
	ld.param.u64 	%rd2, [_Z12residual_addPfS_S_fi_param_1];
	ld.param.u64 	%rd3, [_Z12residual_addPfS_S_fi_param_2];
	ld.param.f32 	%f1, [_Z12residual_addPfS_S_fi_param_3];
	ld.param.u32 	%r2, [_Z12residual_addPfS_S_fi_param_4];
	mov.u32 	%r3, %ctaid.x;
	mov.u32 	%r4, %ntid.x;
	mov.u32 	%r5, %tid.x;
	mad.lo.s32 	%r1, %r3, %r4, %r5;
	setp.ge.s32 	%p1, %r1, %r2;
	@%p1 bra 	$L__BB0_2;
	cvta.to.global.u64 	%rd4, %rd1;
	cvta.to.global.u64 	%rd5, %rd2;
	cvta.to.global.u64 	%rd6, %rd3;
	mov.u32 	%r6, %ctaid.y;
	mad.lo.s32 	%r7, %r2, %r6, %r1;
	mul.wide.s32 	%rd7, %r7, 4;
	add.s64 	%rd8, %rd4, %rd7;
	ld.global.f32 	%f2, [%rd8];
	add.s64 	%rd9, %rd5, %rd7;
	ld.global.f32 	%f3, [%rd9];
	fma.rn.f32 	%f4, %f1, %f3, %f2;
	add.s64 	%rd10, %rd6, %rd7;
	st.global.f32 	[%rd10], %f4;
$L__BB0_2:
	ret;

}


// ===== COMPILED SASS (sm_100) =====

	.target	sm_100

	.elftype	@"ET_EXEC"


//--------------------- .note.nv.tkinfo           --------------------------
	.section	.note.nv.tkinfo,"",@"SHT_NOTE"
	.sectionflags	@"SHF_NOTE_NV_TKINFO"
	.tkinfo
        /*0018*/ 	.word	0x00000002
        /*0030*/ 	.string	""
        /*0030*/ 	.string	"ptxas"
        /*0030*/ 	.string	"Cuda compilation tools, release 13.0, V13.0.88"
        /*0030*/ 	.string	"Build cuda_13.0.r13.0/compiler.36424714_0"
        /*0030*/ 	.string	"-arch sm_100 -m 64 "



//--------------------- .note.nv.cuinfo           --------------------------
	.section	.note.nv.cuinfo,"",@"SHT_NOTE"
	.sectionflags	@"SHF_NOTE_NV_CUINFO"
        /*0018*/ 	.short	0x0002
        /*001a*/ 	.short	0x0064
        /*001c*/ 	.short	0x0082
	.zero		2


//--------------------- .nv.info                  --------------------------
	.section	.nv.info,"",@"SHT_CUDA_INFO"
	.align	4


	//----- nvinfo : EIATTR_REGCOUNT
	.align		4
        /*0000*/ 	.byte	0x04, 0x2f
        /*0002*/ 	.short	(.L_1 - .L_0)
	.align		4
.L_0:
        /*0004*/ 	.word	index@(_Z12residual_addPfS_S_fi)
        /*0008*/ 	.word	0x0000000c


	//----- nvinfo : EIATTR_FRAME_SIZE
	.align		4
.L_1:
        /*000c*/ 	.byte	0x04, 0x11
        /*000e*/ 	.short	(.L_3 - .L_2)
	.align		4
.L_2:
        /*0010*/ 	.word	index@(_Z12residual_addPfS_S_fi)
        /*0014*/ 	.word	0x00000000


	//----- nvinfo : EIATTR_MIN_STACK_SIZE
	.align		4
.L_3:
        /*0018*/ 	.byte	0x04, 0x12
        /*001a*/ 	.short	(.L_5 - .L_4)
	.align		4
.L_4:
        /*001c*/ 	.word	index@(_Z12residual_addPfS_S_fi)
        /*0020*/ 	.word	0x00000000
.L_5:


//--------------------- .nv.compat                --------------------------
	.section	.nv.compat,"",@"SHT_CUDA_COMPAT_INFO"
	.align	4
        /*0000*/ 	.byte	0x02, 0x09, 0x00, 0x00, 0x02, 0x02, 0x01, 0x00, 0x02, 0x05, 0x05, 0x00, 0x03, 0x07, 0x01, 0x01
        /*0010*/ 	.byte	0x02, 0x03, 0x00, 0x00, 0x02, 0x06, 0x01, 0x00, 0x04, 0x0b, 0x08, 0x00, 0x09, 0x00, 0x00, 0x00
        /*0020*/ 	.byte	0x00, 0x00, 0x00, 0x00


//--------------------- .nv.info._Z12residual_addPfS_S_fi --------------------------
	.section	.nv.info._Z12residual_addPfS_S_fi,"",@"SHT_CUDA_INFO"
	.sectionflags	@""
	.align	4


	//----- nvinfo : EIATTR_CUDA_API_VERSION
	.align		4
        /*0000*/ 	.byte	0x04, 0x37
        /*0002*/ 	.short	(.L_7 - .L_6)
.L_6:
        /*0004*/ 	.word	0x00000082


	//----- nvinfo : EIATTR_KPARAM_INFO
	.align		4
.L_7:
        /*0008*/ 	.byte	0x04, 0x17
        /*000a*/ 	.short	(.L_9 - .L_8)
.L_8:
        /*000c*/ 	.word	0x00000000
        /*0010*/ 	.short	0x0004
        /*0012*/ 	.short	0x001c
        /*0014*/ 	.byte	0x00, 0xf0, 0x11, 0x00


	//----- nvinfo : EIATTR_KPARAM_INFO
	.align		4
.L_9:
        /*0018*/ 	.byte	0x04, 0x17
        /*001a*/ 	.short	(.L_11 - .L_10)
.L_10:
        /*001c*/ 	.word	0x00000000
        /*0020*/ 	.short	0x0003
        /*0022*/ 	.short	0x0018
        /*0024*/ 	.byte	0x00, 0xf0, 0x11, 0x00


	//----- nvinfo : EIATTR_KPARAM_INFO
	.align		4
.L_11:
        /*0028*/ 	.byte	0x04, 0x17
        /*002a*/ 	.short	(.L_13 - .L_12)
.L_12:
        /*002c*/ 	.word	0x00000000
        /*0030*/ 	.short	0x0002
        /*0032*/ 	.short	0x0010
        /*0034*/ 	.byte	0x00, 0xf5, 0x21, 0x00


	//----- nvinfo : EIATTR_KPARAM_INFO
	.align		4
.L_13:
        /*0038*/ 	.byte	0x04, 0x17
        /*003a*/ 	.short	(.L_15 - .L_14)
.L_14:
        /*003c*/ 	.word	0x00000000
        /*0040*/ 	.short	0x0001
        /*0042*/ 	.short	0x0008
        /*0044*/ 	.byte	0x00, 0xf5, 0x21, 0x00


	//----- nvinfo : EIATTR_KPARAM_INFO
	.align		4
.L_15:
        /*0048*/ 	.byte	0x04, 0x17
        /*004a*/ 	.short	(.L_17 - .L_16)
.L_16:
        /*004c*/ 	.word	0x00000000
        /*0050*/ 	.short	0x0000
        /*0052*/ 	.short	0x0000
        /*0054*/ 	.byte	0x00, 0xf5, 0x21, 0x00


	//----- nvinfo : EIATTR_SPARSE_MMA_MASK
	.align		4
.L_17:
        /*0058*/ 	.byte	0x03, 0x50
        /*005a*/ 	.short	0x0000


	//----- nvinfo : EIATTR_MAXREG_COUNT
	.align		4
        /*005c*/ 	.byte	0x03, 0x1b
        /*005e*/ 	.short	0x00ff


	//----- nvinfo : EIATTR_MERCURY_ISA_VERSION
	.align		4
        /*0060*/ 	.byte	0x03, 0x5f
        /*0062*/ 	.short	0x0101


	//----- nvinfo : EIATTR_VRC_CTA_INIT_COUNT
	.align		4
        /*0064*/ 	.byte	0x02, 0x4a
	.zero		1
	.zero		1


	//----- nvinfo : EIATTR_EXIT_INSTR_OFFSETS
	.align		4
        /*0068*/ 	.byte	0x04, 0x1c
        /*006a*/ 	.short	(.L_19 - .L_18)


	//   ....[0]....
.L_18:
        /*006c*/ 	.word	0x00000070


	//   ....[1]....
        /*0070*/ 	.word	0x00000160


	//----- nvinfo : EIATTR_CBANK_PARAM_SIZE
	.align		4
.L_19:
        /*0074*/ 	.byte	0x03, 0x19
        /*0076*/ 	.short	0x0020


	//----- nvinfo : EIATTR_PARAM_CBANK
	.align		4
        /*0078*/ 	.byte	0x04, 0x0a
        /*007a*/ 	.short	(.L_21 - .L_20)
	.align		4
.L_20:
        /*007c*/ 	.word	index@(.nv.constant0._Z12residual_addPfS_S_fi)
        /*0080*/ 	.short	0x0380
        /*0082*/ 	.short	0x0020


	//----- nvinfo : EIATTR_SW_WAR
	.align		4
.L_21:
        /*0084*/ 	.byte	0x04, 0x36
        /*0086*/ 	.short	(.L_23 - .L_22)
.L_22:
        /*0088*/ 	.word	0x00000008
.L_23:


//--------------------- .nv.callgraph             --------------------------
	.section	.nv.callgraph,"",@"SHT_CUDA_CALLGRAPH"
	.align	4
	.sectionentsize	8
	.align		4
        /*0000*/ 	.word	0x00000000
	.align		4
        /*0004*/ 	.word	0xffffffff
	.align		4
        /*0008*/ 	.word	0x00000000
	.align		4
        /*000c*/ 	.word	0xfffffffe
	.align		4
        /*0010*/ 	.word	0x00000000
	.align		4
        /*0014*/ 	.word	0xfffffffd
	.align		4
        /*0018*/ 	.word	0x00000000
	.align		4
        /*001c*/ 	.word	0xfffffffc


//--------------------- .text._Z12residual_addPfS_S_fi --------------------------
	.section	.text._Z12residual_addPfS_S_fi,"ax",@progbits
	.align	128
        .global         _Z12residual_addPfS_S_fi
        .type           _Z12residual_addPfS_S_fi,@function
        .size           _Z12residual_addPfS_S_fi,(.L_x_1 - _Z12residual_addPfS_S_fi)
        .other          _Z12residual_addPfS_S_fi,@"STO_CUDA_ENTRY STV_DEFAULT"
_Z12residual_addPfS_S_fi:
.text._Z12residual_addPfS_S_fi:
[----:B------:R-:W-:Y:S01]  /*0000*/  LDC R1, c[0x0][0x37c] ;  /* 0x0000df00ff017b82 */ /* 0x000fe20000000800 */
[----:B------:R-:W0:Y:S07]  /*0010*/  S2R R3, SR_TID.X ;  /* 0x0000000000037919 */ /* 0x000e2e0000002100 */
[----:B------:R-:W0:Y:S01]  /*0020*/  S2UR UR4, SR_CTAID.X ;  /* 0x00000000000479c3 */ /* 0x000e220000002500 */
[----:B------:R-:W1:Y:S07]  /*0030*/  LDCU UR6, c[0x0][0x39c] ;  /* 0x00007380ff0677ac */ /* 0x000e6e0008000800 */
[----:B------:R-:W0:Y:S02]  /*0040*/  LDC R0, c[0x0][0x360] ;  /* 0x0000d800ff007b82 */ /* 0x000e240000000800 */
[----:B0-----:R-:W-:-:S05]  /*0050*/  IMAD R0, R0, UR4, R3 ;  /* 0x0000000400007c24 */ /* 0x001fca000f8e0203 */
[----:B-1----:R-:W-:-:S13]  /*0060*/  ISETP.GE.AND P0, PT, R0, UR6, PT ;  /* 0x0000000600007c0c */ /* 0x002fda000bf06270 */
[----:B------:R-:W-:Y:S05]  /*0070*/  @P0 EXIT ;  /* 0x000000000000094d */ /* 0x000fea0003800000 */
[----:B------:R-:W0:Y:S01]  /*0080*/  S2R R9, SR_CTAID.Y ;  /* 0x0000000000097919 */ /* 0x000e220000002600 */
[----:B------:R-:W1:Y:S01]  /*0090*/  LDC.64 R2, c[0x0][0x380] ;  /* 0x0000e000ff027b82 */ /* 0x000e620000000a00 */
[----:B------:R-:W2:Y:S01]  /*00a0*/  LDCU.64 UR4, c[0x0][0x358] ;  /* 0x00006b00ff0477ac */ /* 0x000ea20008000a00 */
[----:B------:R-:W3:Y:S06]  /*00b0*/  LDCU UR7, c[0x0][0x398] ;  /* 0x00007300ff0777ac */ /* 0x000eec0008000800 */
[----:B------:R-:W4:Y:S08]  /*00c0*/  LDC.64 R4, c[0x0][0x388] ;  /* 0x0000e200ff047b82 */ /* 0x000f300000000a00 */
[----:B------:R-:W5:Y:S01]  /*00d0*/  LDC.64 R6, c[0x0][0x390] ;  /* 0x0000e400ff067b82 */ /* 0x000f620000000a00 */
[----:B0-----:R-:W-:-:S04]  /*00e0*/  IMAD R9, R9, UR6, R0 ;  /* 0x0000000609097c24 */ /* 0x001fc8000f8e0200 */
[----:B-1----:R-:W-:-:S04]  /*00f0*/  IMAD.WIDE R2, R9, 0x4, R2 ;  /* 0x0000000409027825 */ /* 0x002fc800078e0202 */
[C---:B----4-:R-:W-:Y:S02]  /*0100*/  IMAD.WIDE R4, R9.reuse, 0x4, R4 ;  /* 0x0000000409047825 */ /* 0x050fe400078e0204 */
[----:B--2---:R-:W3:Y:S04]  /*0110*/  LDG.E R2, desc[UR4][R2.64] ;  /* 0x0000000402027981 */ /* 0x004ee8000c1e1900 */
[----:B------:R-:W3:Y:S01]  /*0120*/  LDG.E R5, desc[UR4][R4.64] ;  /* 0x0000000404057981 */ /* 0x000ee2000c1e1900 */
[----:B-----5:R-:W-:-:S04]  /*0130*/  IMAD.WIDE R6, R9, 0x4, R6 ;  /* 0x0000000409067825 */ /* 0x020fc800078e0206 */
[----:B---3--:R-:W-:-:S05]  /*0140*/  FFMA R9, R5, UR7, R2 ;  /* 0x0000000705097c23 */ /* 0x008fca0008000002 */
[----:B------:R-:W-:Y:S01]  /*0150*/  STG.E desc[UR4][R6.64], R9 ;  /* 0x0000000906007986 */ /* 0x000fe2000c101904 */
[----:B------:R-:W-:Y:S05]  /*0160*/  EXIT ;  /* 0x000000000000794d */ /* 0x000fea0003800000 */
.L_x_0:
[----:B------:R-:W-:-:S00]  /*0170*/  BRA `(.L_x_0) ;  /* 0xfffffffc00fc7947 */ /* 0x000fc0000383ffff */
[----:B------:R-:W-:-:S00]  /*0180*/  NOP ;  /* 0x0000000000007918 */ /* 0x000fc00000000000 */
[----:B------:R-:W-:-:S00]  /*0190*/  NOP ;  /* 0x0000000000007918 */ /* 0x000fc00000000000 */
[----:B------:R-:W-:-:S00]  /*01a0*/  NOP ;  /* 0x0000000000007918 */ /* 0x000fc00000000000 */
[----:B------:R-:W-:-:S00]  /*01b0*/  NOP ;  /* 0x0000000000007918 */ /* 0x000fc00000000000 */
[----:B------:R-:W-:-:S00]  /*01c0*/  NOP ;  /* 0x0000000000007918 */ /* 0x000fc00000000000 */
[----:B------:R-:W-:-:S00]  /*01d0*/  NOP ;  /* 0x0000000000007918 */ /* 0x000fc00000000000 */
[----:B------:R-:W-:-:S00]  /*01e0*/  NOP ;  /* 0x0000000000007918 */ /* 0x000fc00000000000 */
[----:B------:R-:W-:-:S00]  /*01f0*/  NOP ;  /* 0x0000000000007918 */ /* 0x000fc00000000000 */
.L_x_1:


//--------------------- .nv.shared.reserved.0     --------------------------
	.section	.nv.shared.reserved.0,"aw",@nobits
	.weak		__nv_reservedSMEM_offset_0_alias
	.size		__nv_reservedSMEM_offset_0_alias, 0, 64
	.other		__nv_reservedSMEM_offset_0_alias,@"STO_CUDA_RESERVED_SHARED STV_DEFAULT"
__nv_reservedSMEM_offset_0_alias:
	.zero		0
	.zero		64


//--------------------- .nv.constant0._Z12residual_addPfS_S_fi --------------------------
	.section	.nv.constant0._Z12residual_addPfS_S_fi,"a",@progbits
	.sectionflags	@""
	.align	4
.nv.constant0._Z12residual_addPfS_S_fi:
	.zero		928


//--------------------- SYMBOLS --------------------------

	.type		.nv.reservedSmem.offset0,@object
	.size		.nv.reservedSmem.offset0,0x4
